	.headerflags	@"EF_CUDA_TEXMODE_UNIFIED EF_CUDA_64BIT_ADDRESS EF_CUDA_ACCELERATORS EF_CUDA_SM90 EF_CUDA_VIRTUAL_SM(EF_CUDA_SM90)"
	.elftype	@"ET_EXEC"


//--------------------- .nv.info                  --------------------------
	.section	.nv.info,"",@"SHT_CUDA_INFO"
	.align	4


	//----- nvinfo : EIATTR_REGCOUNT
	.align		4
        /*0000*/ 	.byte	0x04, 0x2f
        /*0002*/ 	.short	(.L_2 - .L_1)
	.align		4
.L_1:
        /*0004*/ 	.word	index@(triton_red_fused_convolution_native_layer_norm_12)
        /*0008*/ 	.word	0x00000020


	//----- nvinfo : EIATTR_MIN_STACK_SIZE
	.align		4
.L_2:
        /*000c*/ 	.byte	0x04, 0x12
        /*000e*/ 	.short	(.L_4 - .L_3)
	.align		4
.L_3:
        /*0010*/ 	.word	index@(triton_red_fused_convolution_native_layer_norm_12)
        /*0014*/ 	.word	0x00000000


	//----- nvinfo : EIATTR_FRAME_SIZE
	.align		4
.L_4:
        /*0018*/ 	.byte	0x04, 0x11
        /*001a*/ 	.short	(.L_6 - .L_5)
	.align		4
.L_5:
        /*001c*/ 	.word	index@(triton_red_fused_convolution_native_layer_norm_12)
        /*0020*/ 	.word	0x00000000


	//----- nvinfo : EIATTR_MIN_STACK_SIZE
	.align		4
.L_6:
        /*0024*/ 	.byte	0x04, 0x12
        /*0026*/ 	.short	(.L_8 - .L_7)
	.align		4
.L_7:
        /*0028*/ 	.word	index@(triton_red_fused_convolution_native_layer_norm_12)
        /*002c*/ 	.word	0x00000000
.L_8:


//--------------------- .nv.info.triton_red_fused_convolution_native_layer_norm_12 --------------------------
	.section	.nv.info.triton_red_fused_convolution_native_layer_norm_12,"",@"SHT_CUDA_INFO"
	.sectionflags	@""
	.align	4


	//----- nvinfo : EIATTR_CUDA_API_VERSION
	.align		4
        /*0000*/ 	.byte	0x04, 0x37
        /*0002*/ 	.short	(.L_10 - .L_9)
.L_9:
        /*0004*/ 	.word	0x0000007c


	//----- nvinfo : EIATTR_KPARAM_INFO
	.align		4
.L_10:
        /*0008*/ 	.byte	0x04, 0x17
        /*000a*/ 	.short	(.L_12 - .L_11)
.L_11:
        /*000c*/ 	.word	0x00000000
        /*0010*/ 	.short	0x0008
        /*0012*/ 	.short	0x003c
        /*0014*/ 	.byte	0x00, 0xf0, 0x11, 0x00


	//----- nvinfo : EIATTR_KPARAM_INFO
	.align		4
.L_12:
        /*0018*/ 	.byte	0x04, 0x17
        /*001a*/ 	.short	(.L_14 - .L_13)
.L_13:
        /*001c*/ 	.word	0x00000000
        /*0020*/ 	.short	0x0007
        /*0022*/ 	.short	0x0038
        /*0024*/ 	.byte	0x00, 0xf0, 0x11, 0x00


	//----- nvinfo : EIATTR_KPARAM_INFO
	.align		4
.L_14:
        /*0028*/ 	.byte	0x04, 0x17
        /*002a*/ 	.short	(.L_16 - .L_15)
.L_15:
        /*002c*/ 	.word	0x00000000
        /*0030*/ 	.short	0x0006
        /*0032*/ 	.short	0x0030
        /*0034*/ 	.byte	0x00, 0xf4, 0x21, 0x00


	//----- nvinfo : EIATTR_KPARAM_INFO
	.align		4
.L_16:
        /*0038*/ 	.byte	0x04, 0x17
        /*003a*/ 	.short	(.L_18 - .L_17)
.L_17:
        /*003c*/ 	.word	0x00000000
        /*0040*/ 	.short	0x0005
        /*0042*/ 	.short	0x0028
        /*0044*/ 	.byte	0x00, 0xf4, 0x21, 0x00


	//----- nvinfo : EIATTR_KPARAM_INFO
	.align		4
.L_18:
        /*0048*/ 	.byte	0x04, 0x17
        /*004a*/ 	.short	(.L_20 - .L_19)
.L_19:
        /*004c*/ 	.word	0x00000000
        /*0050*/ 	.short	0x0004
        /*0052*/ 	.short	0x0020
        /*0054*/ 	.byte	0x00, 0xf4, 0x21, 0x00


	//----- nvinfo : EIATTR_KPARAM_INFO
	.align		4
.L_20:
        /*0058*/ 	.byte	0x04, 0x17
        /*005a*/ 	.short	(.L_22 - .L_21)
.L_21:
        /*005c*/ 	.word	0x00000000
        /*0060*/ 	.short	0x0003
        /*0062*/ 	.short	0x0018
        /*0064*/ 	.byte	0x00, 0xf4, 0x21, 0x00


	//----- nvinfo : EIATTR_KPARAM_INFO
	.align		4
.L_22:
        /*0068*/ 	.byte	0x04, 0x17
        /*006a*/ 	.short	(.L_24 - .L_23)
.L_23:
        /*006c*/ 	.word	0x00000000
        /*0070*/ 	.short	0x0002
        /*0072*/ 	.short	0x0010
        /*0074*/ 	.byte	0x00, 0xf4, 0x21, 0x00


	//----- nvinfo : EIATTR_KPARAM_INFO
	.align		4
.L_24:
        /*0078*/ 	.byte	0x04, 0x17
        /*007a*/ 	.short	(.L_26 - .L_25)
.L_25:
        /*007c*/ 	.word	0x00000000
        /*0080*/ 	.short	0x0001
        /*0082*/ 	.short	0x0008
        /*0084*/ 	.byte	0x00, 0xf4, 0x21, 0x00


	//----- nvinfo : EIATTR_KPARAM_INFO
	.align		4
.L_26:
        /*0088*/ 	.byte	0x04, 0x17
        /*008a*/ 	.short	(.L_28 - .L_27)
.L_27:
        /*008c*/ 	.word	0x00000000
        /*0090*/ 	.short	0x0000
        /*0092*/ 	.short	0x0000
        /*0094*/ 	.byte	0x00, 0xf4, 0x21, 0x00


	//----- nvinfo : EIATTR_SPARSE_MMA_MASK
	.align		4
.L_28:
        /*0098*/ 	.byte	0x03, 0x50
        /*009a*/ 	.short	0x0000


	//----- nvinfo : EIATTR_MAXREG_COUNT
	.align		4
        /*009c*/ 	.byte	0x03, 0x1b
        /*009e*/ 	.short	0x00ff


	//----- nvinfo : EIATTR_COOP_GROUP_MASK_REGIDS
	.align		4
        /*00a0*/ 	.byte	0x04, 0x29
        /*00a2*/ 	.short	(.L_30 - .L_29)


	//   ....[0]....
.L_29:
        /*00a4*/ 	.word	0xffffffff


	//   ....[1]....
        /*00a8*/ 	.word	0xffffffff


	//   ....[2]....
        /*00ac*/ 	.word	0xffffffff


	//   ....[3]....
        /*00b0*/ 	.word	0xffffffff


	//   ....[4]....
        /*00b4*/ 	.word	0xffffffff


	//   ....[5]....
        /*00b8*/ 	.word	0xffffffff


	//   ....[6]....
        /*00bc*/ 	.word	0xffffffff


	//   ....[7]....
        /*00c0*/ 	.word	0xffffffff


	//   ....[8]....
        /*00c4*/ 	.word	0xffffffff


	//   ....[9]....
        /*00c8*/ 	.word	0xffffffff


	//   ....[10]....
        /*00cc*/ 	.word	0xffffffff


	//   ....[11]....
        /*00d0*/ 	.word	0xffffffff


	//   ....[12]....
        /*00d4*/ 	.word	0xffffffff


	//   ....[13]....
        /*00d8*/ 	.word	0xffffffff


	//   ....[14]....
        /*00dc*/ 	.word	0xffffffff


	//   ....[15]....
        /*00e0*/ 	.word	0xffffffff


	//   ....[16]....
        /*00e4*/ 	.word	0xffffffff


	//   ....[17]....
        /*00e8*/ 	.word	0xffffffff


	//----- nvinfo : EIATTR_COOP_GROUP_INSTR_OFFSETS
	.align		4
.L_30:
        /*00ec*/ 	.byte	0x04, 0x28
        /*00ee*/ 	.short	(.L_32 - .L_31)


	//   ....[0]....
.L_31:
        /*00f0*/ 	.word	0x00000360


	//   ....[1]....
        /*00f4*/ 	.word	0x00000530


	//   ....[2]....
        /*00f8*/ 	.word	0x000005b0


	//   ....[3]....
        /*00fc*/ 	.word	0x00000620


	//   ....[4]....
        /*0100*/ 	.word	0x00000690


	//   ....[5]....
        /*0104*/ 	.word	0x00000740


	//   ....[6]....
        /*0108*/ 	.word	0x00000770


	//   ....[7]....
        /*010c*/ 	.word	0x00000800


	//   ....[8]....
        /*0110*/ 	.word	0x00000860


	//   ....[9]....
        /*0114*/ 	.word	0x000008d0


	//   ....[10]....
        /*0118*/ 	.word	0x00000990


	//   ....[11]....
        /*011c*/ 	.word	0x000009c0


	//   ....[12]....
        /*0120*/ 	.word	0x00000a10


	//   ....[13]....
        /*0124*/ 	.word	0x00000af0


	//   ....[14]....
        /*0128*/ 	.word	0x00000b40


	//   ....[15]....
        /*012c*/ 	.word	0x00000cc0


	//   ....[16]....
        /*0130*/ 	.word	0x00000cd0


	//   ....[17]....
        /*0134*/ 	.word	0x00000d40


	//----- nvinfo : EIATTR_EXIT_INSTR_OFFSETS
	.align		4
.L_32:
        /*0138*/ 	.byte	0x04, 0x1c
        /*013a*/ 	.short	(.L_34 - .L_33)


	//   ....[0]....
.L_33:
        /*013c*/ 	.word	0x00001240


	//   ....[1]....
        /*0140*/ 	.word	0x00001260


	//----- nvinfo : EIATTR_REQNTID
	.align		4
.L_34:
        /*0144*/ 	.byte	0x04, 0x10
        /*0146*/ 	.short	(.L_36 - .L_35)
.L_35:
        /*0148*/ 	.word	0x00000040
        /*014c*/ 	.word	0x00000001
        /*0150*/ 	.word	0x00000001


	//----- nvinfo : EIATTR_CBANK_PARAM_SIZE
	.align		4
.L_36:
        /*0154*/ 	.byte	0x03, 0x19
        /*0156*/ 	.short	0x0040


	//----- nvinfo : EIATTR_PARAM_CBANK
	.align		4
        /*0158*/ 	.byte	0x04, 0x0a
        /*015a*/ 	.short	(.L_38 - .L_37)
	.align		4
.L_37:
        /*015c*/ 	.word	index@(.nv.constant0.triton_red_fused_convolution_native_layer_norm_12)
        /*0160*/ 	.short	0x0210
        /*0162*/ 	.short	0x0040


	//----- nvinfo : EIATTR_SW_WAR
	.align		4
.L_38:
        /*0164*/ 	.byte	0x04, 0x36
        /*0166*/ 	.short	(.L_40 - .L_39)
.L_39:
        /*0168*/ 	.word	0x00000008
.L_40:


//--------------------- .nv.callgraph             --------------------------
	.section	.nv.callgraph,"",@"SHT_CUDA_CALLGRAPH"
	.align	4
	.sectionentsize	8
	.align		4
        /*0000*/ 	.word	0x00000000
	.align		4
        /*0004*/ 	.word	0xffffffff
	.align		4
        /*0008*/ 	.word	0x00000000
	.align		4
        /*000c*/ 	.word	0xfffffffe
	.align		4
        /*0010*/ 	.word	0x00000000
	.align		4
        /*0014*/ 	.word	0xfffffffd
	.align		4
        /*0018*/ 	.word	0x00000000
	.align		4
        /*001c*/ 	.word	0xfffffffc


//--------------------- .nv.constant4             --------------------------
	.section	.nv.constant4,"a",@progbits
	.align	8
	.align		8
.nv.constant4:
        /*0000*/ 	.dword	_$_str


//--------------------- .text.triton_red_fused_convolution_native_layer_norm_12 --------------------------
	.section	.text.triton_red_fused_convolution_native_layer_norm_12,"ax",@progbits
	.sectionflags	@"SHF_BARRIERS=1"
	.align	128
        .global         triton_red_fused_convolution_native_layer_norm_12
        .type           triton_red_fused_convolution_native_layer_norm_12,@function
        .size           triton_red_fused_convolution_native_layer_norm_12,(.L_x_1 - triton_red_fused_convolution_native_layer_norm_12)
        .other          triton_red_fused_convolution_native_layer_norm_12,@"STO_CUDA_ENTRY STV_DEFAULT"
triton_red_fused_convolution_native_layer_norm_12:
.text.triton_red_fused_convolution_native_layer_norm_12:
[----:B------:R-:W0:Y:S02]  /*0000*/  LDC R1, c[0x0][0x28] ;  /* 0x00000a00ff017b82 */ /* 0x000e240000000800 */
[----:B------:R-:W1:Y:S01]  /*0010*/  S2R R24, SR_TID.X ;  /* 0x0000000000187919 */ /* 0x000e620000002100 */
[----:B------:R-:W2:Y:S01]  /*0020*/  LDC.64 R26, c[0x0][0x218] ;  /* 0x00008600ff1a7b82 */ /* 0x000ea20000000a00 */
[----:B------:R-:W-:Y:S02]  /*0030*/  CS2R R4, SRZ ;  /* 0x0000000000047805 */ /* 0x000fe4000001ff00 */
[----:B------:R-:W-:Y:S01]  /*0040*/  CS2R R6, SRZ ;  /* 0x0000000000067805 */ /* 0x000fe2000001ff00 */
[----:B------:R-:W3:Y:S01]  /*0050*/  S2R R14, SR_CTAID.X ;  /* 0x00000000000e7919 */ /* 0x000ee20000002500 */
[----:B------:R-:W-:Y:S02]  /*0060*/  CS2R R8, SRZ ;  /* 0x0000000000087805 */ /* 0x000fe4000001ff00 */
[----:B------:R-:W-:Y:S01]  /*0070*/  CS2R R10, SRZ ;  /* 0x00000000000a7805 */ /* 0x000fe2000001ff00 */
[----:B------:R-:W-:Y:S01]  /*0080*/  ULDC.64 UR6, c[0x0][0x208] ;  /* 0x0000820000067ab9 */ /* 0x000fe20000000a00 */
[----:B------:R-:W4:Y:S01]  /*0090*/  LDC.64 R2, c[0x0][0x210] ;  /* 0x00008400ff027b82 */ /* 0x000f220000000a00 */
[----:B-1----:R-:W-:-:S04]  /*00a0*/  SHF.L.U32 R16, R24, 0x2, RZ ;  /* 0x0000000218107819 */ /* 0x002fc800000006ff */
[----:B------:R-:W-:Y:S02]  /*00b0*/  LOP3.LUT R13, R16, 0xfc, RZ, 0xc0, !PT ;  /* 0x000000fc100d7812 */ /* 0x000fe400078ec0ff */
[C---:B---3--:R-:W-:Y:S02]  /*00c0*/  ISETP.GE.AND P0, PT, R14.reuse, 0x100, PT ;  /* 0x000001000e00780c */ /* 0x048fe40003f06270 */
[C---:B------:R-:W-:Y:S01]  /*00d0*/  ISETP.GE.U32.AND P2, PT, R13.reuse, 0xc0, PT ;  /* 0x000000c00d00780c */ /* 0x040fe20003f46070 */
[----:B------:R-:W-:Y:S01]  /*00e0*/  IMAD R12, R14, 0xc0, R13 ;  /* 0x000000c00e0c7824 */ /* 0x000fe200078e020d */
[C---:B------:R-:W-:Y:S01]  /*00f0*/  ISETP.LT.U32.AND P0, PT, R13.reuse, 0xc0, !P0 ;  /* 0x000000c00d00780c */ /* 0x040fe20004701070 */
[----:B--2---:R-:W-:-:S04]  /*0100*/  IMAD.WIDE.U32 R26, R13, 0x4, R26 ;  /* 0x000000040d1a7825 */ /* 0x004fc800078e001a */
[----:B----4-:R-:W-:-:S06]  /*0110*/  IMAD.WIDE R2, R12, 0x4, R2 ;  /* 0x000000040c027825 */ /* 0x010fcc00078e0202 */
[----:B------:R1:W2:Y:S04]  /*0120*/  @!P2 LDG.E.EL.128 R4, desc[UR6][R26.64] ;  /* 0x000000061a04a981 */ /* 0x0002a8000c2e1d00 */
[----:B------:R-:W3:Y:S01]  /*0130*/  @P0 LDG.E.EF.128 R8, desc[UR6][R2.64] ;  /* 0x0000000602080981 */ /* 0x000ee2000c0e1d00 */
[----:B------:R-:W-:Y:S01]  /*0140*/  FSEL R21, RZ, 2, !P0 ;  /* 0x40000000ff157808 */ /* 0x000fe20004000000 */
[----:B------:R-:W4:Y:S01]  /*0150*/  S2UR UR5, SR_CgaCtaId ;  /* 0x00000000000579c3 */ /* 0x000f220000008800 */
[----:B------:R-:W-:Y:S01]  /*0160*/  FSEL R20, RZ, 3, !P0 ;  /* 0x40400000ff147808 */ /* 0x000fe20004000000 */
[----:B------:R-:W-:Y:S01]  /*0170*/  UMOV UR4, 0x400 ;  /* 0x0000040000047882 */ /* 0x000fe20000000000 */
[C---:B------:R-:W-:Y:S01]  /*0180*/  FSETP.GEU.AND P1, PT, R21.reuse, 1.175494350822287508e-38, PT ;  /* 0x008000001500780b */ /* 0x040fe20003f2e000 */
[----:B------:R-:W-:Y:S01]  /*0190*/  FMUL R0, R21, 16777216 ;  /* 0x4b80000015007820 */ /* 0x000fe20000400000 */
[C---:B------:R-:W-:Y:S01]  /*01a0*/  FSETP.GEU.AND P3, PT, R20.reuse, 1.175494350822287508e-38, PT ;  /* 0x008000001400780b */ /* 0x040fe20003f6e000 */
[----:B------:R-:W-:Y:S01]  /*01b0*/  FMUL R19, R20, 16777216 ;  /* 0x4b80000014137820 */ /* 0x000fe20000400000 */
[----:B------:R-:W-:-:S02]  /*01c0*/  FSEL R22, RZ, 1, !P0 ;  /* 0x3f800000ff167808 */ /* 0x000fc40004000000 */
[----:B------:R-:W-:Y:S02]  /*01d0*/  FSEL R25, R0, R21, !P1 ;  /* 0x0000001500197208 */ /* 0x000fe40004800000 */
[----:B-1----:R-:W-:Y:S01]  /*01e0*/  FSEL R26, R19, R20, !P3 ;  /* 0x00000014131a7208 */ /* 0x002fe20005800000 */
[----:B------:R-:W-:Y:S01]  /*01f0*/  FMUL R27, R22, 16777216 ;  /* 0x4b800000161b7820 */ /* 0x000fe20000400000 */
[----:B------:R-:W1:Y:S04]  /*0200*/  MUFU.RCP R0, R25 ;  /* 0x0000001900007308 */ /* 0x000e680000001000 */
[CC--:B------:R-:W-:Y:S02]  /*0210*/  FSEL R19, R27.reuse, R22.reuse, !P1 ;  /* 0x000000161b137208 */ /* 0x0c0fe40004800000 */
[----:B------:R-:W-:-:S02]  /*0220*/  FSEL R28, R27, R22, !P3 ;  /* 0x000000161b1c7208 */ /* 0x000fc40005800000 */
[----:B------:R-:W5:Y:S01]  /*0230*/  MUFU.RCP R23, R26 ;  /* 0x0000001a00177308 */ /* 0x000f620000001000 */
[----:B----4-:R-:W-:Y:S01]  /*0240*/  UPRMT UR4, UR5, 0x654, UR4 ;  /* 0x0000065405047896 */ /* 0x010fe20008000004 */
[----:B-1----:R-:W-:Y:S01]  /*0250*/  FMUL R0, R0, R19 ;  /* 0x0000001300007220 */ /* 0x002fe20000400000 */
[----:B------:R-:W-:-:S04]  /*0260*/  FSEL R19, RZ, 4, !P0 ;  /* 0x40800000ff137808 */ /* 0x000fc80004000000 */
[C---:B------:R-:W-:Y:S02]  /*0270*/  FSETP.GEU.AND P1, PT, R19.reuse, 1.175494350822287508e-38, PT ;  /* 0x008000001300780b */ /* 0x040fe40003f2e000 */
[----:B------:R-:W-:Y:S01]  /*0280*/  FSETP.NEU.AND P3, PT, R19, RZ, PT ;  /* 0x000000ff1300720b */ /* 0x000fe20003f6d000 */
[----:B-----5:R-:W-:Y:S01]  /*0290*/  FMUL R23, R23, R28 ;  /* 0x0000001c17177220 */ /* 0x020fe20000400000 */
[----:B------:R-:W-:-:S05]  /*02a0*/  FMUL R28, R19, 16777216 ;  /* 0x4b800000131c7820 */ /* 0x000fca0000400000 */
[----:B------:R-:W-:-:S06]  /*02b0*/  FSEL R25, R28, R19, !P1 ;  /* 0x000000131c197208 */ /* 0x000fcc0004800000 */
[----:B------:R-:W1:Y:S01]  /*02c0*/  MUFU.RCP R25, R25 ;  /* 0x0000001900197308 */ /* 0x000e620000001000 */
[----:B--2---:R-:W-:Y:S02]  /*02d0*/  SEL R4, R4, RZ, !P2 ;  /* 0x000000ff04047207 */ /* 0x004fe40005000000 */
[----:B------:R-:W-:Y:S02]  /*02e0*/  SEL R5, R5, RZ, !P2 ;  /* 0x000000ff05057207 */ /* 0x000fe40005000000 */
[----:B---3--:R-:W-:Y:S02]  /*02f0*/  SEL R29, R8, RZ, P0 ;  /* 0x000000ff081d7207 */ /* 0x008fe40000000000 */
[----:B------:R-:W-:Y:S02]  /*0300*/  SEL R26, R9, RZ, P0 ;  /* 0x000000ff091a7207 */ /* 0x000fe40000000000 */
[----:B------:R-:W-:Y:S01]  /*0310*/  FSEL R8, R27, R22, !P1 ;  /* 0x000000161b087208 */ /* 0x000fe20004800000 */
[----:B------:R-:W-:Y:S01]  /*0320*/  FADD R4, R29, R4 ;  /* 0x000000041d047221 */ /* 0x000fe20000000000 */
[----:B------:R-:W-:Y:S01]  /*0330*/  SEL R27, R10, RZ, P0 ;  /* 0x000000ff0a1b7207 */ /* 0x000fe20000000000 */
[----:B------:R-:W-:Y:S01]  /*0340*/  FADD R5, R26, R5 ;  /* 0x000000051a057221 */ /* 0x000fe20000000000 */
[----:B------:R-:W-:Y:S01]  /*0350*/  SEL R6, R6, RZ, !P2 ;  /* 0x000000ff06067207 */ /* 0x000fe20005000000 */
[----:B------:R-:W2:Y:S01]  /*0360*/  SHFL.BFLY PT, R10, R19, 0x10, 0x1f ;  /* 0x0e001f00130a7f89 */ /* 0x000ea200000e0000 */
[----:B------:R-:W-:Y:S01]  /*0370*/  FSEL R9, R4, RZ, P0 ;  /* 0x000000ff04097208 */ /* 0x000fe20000000000 */
[----:B-1----:R-:W-:Y:S01]  /*0380*/  FMUL R8, R25, R8 ;  /* 0x0000000819087220 */ /* 0x002fe20000400000 */
[----:B------:R-:W-:Y:S01]  /*0390*/  FSEL R26, R5, RZ, P0 ;  /* 0x000000ff051a7208 */ /* 0x000fe20000000000 */
[----:B------:R-:W-:Y:S01]  /*03a0*/  FADD R6, R27, R6 ;  /* 0x000000061b067221 */ /* 0x000fe20000000000 */
[----:B------:R-:W-:-:S02]  /*03b0*/  FSETP.NEU.AND P1, PT, R21, RZ, PT ;  /* 0x000000ff1500720b */ /* 0x000fc40003f2d000 */
[----:B------:R-:W-:Y:S01]  /*03c0*/  SEL R7, R7, RZ, !P2 ;  /* 0x000000ff07077207 */ /* 0x000fe20005000000 */
[----:B------:R-:W-:Y:S01]  /*03d0*/  FADD R26, -R9, R26 ;  /* 0x0000001a091a7221 */ /* 0x000fe20000000100 */
[----:B------:R-:W-:Y:S02]  /*03e0*/  FSEL R0, R0, RZ, P1 ;  /* 0x000000ff00007208 */ /* 0x000fe40000800000 */
[----:B------:R-:W-:Y:S01]  /*03f0*/  SEL R28, R11, RZ, P0 ;  /* 0x000000ff0b1c7207 */ /* 0x000fe20000000000 */
[----:B------:R-:W-:Y:S01]  /*0400*/  FMUL R25, R26, R26 ;  /* 0x0000001a1a197220 */ /* 0x000fe20000400000 */
[----:B------:R-:W-:Y:S01]  /*0410*/  FSETP.NEU.AND P1, PT, R20, RZ, PT ;  /* 0x000000ff1400720b */ /* 0x000fe20003f2d000 */
[----:B------:R-:W-:Y:S01]  /*0420*/  FFMA R9, R26, R0, R9 ;  /* 0x000000001a097223 */ /* 0x000fe20000000009 */
[----:B------:R-:W-:Y:S01]  /*0430*/  FSEL R26, R6, RZ, P0 ;  /* 0x000000ff061a7208 */ /* 0x000fe20000000000 */
[----:B------:R-:W-:Y:S01]  /*0440*/  FMUL R25, R22, R25 ;  /* 0x0000001916197220 */ /* 0x000fe20000400000 */
[----:B------:R-:W-:Y:S01]  /*0450*/  FSEL R23, R23, RZ, P1 ;  /* 0x000000ff17177208 */ /* 0x000fe20000800000 */
[----:B------:R-:W-:Y:S01]  /*0460*/  FADD R7, R28, R7 ;  /* 0x000000071c077221 */ /* 0x000fe20000000000 */
[----:B------:R-:W-:Y:S01]  /*0470*/  FSEL R8, R8, RZ, P3 ;  /* 0x000000ff08087208 */ /* 0x000fe20001800000 */
[----:B------:R-:W-:Y:S01]  /*0480*/  FADD R26, R26, -R9 ;  /* 0x800000091a1a7221 */ /* 0x000fe20000000000 */
[----:B------:R-:W-:-:S02]  /*0490*/  FFMA R22, R0, R25, RZ ;  /* 0x0000001900167223 */ /* 0x000fc400000000ff */
[----:B------:R1:W-:Y:S01]  /*04a0*/  @P0 STG.E.128 desc[UR6][R2.64], R4 ;  /* 0x0000000402000986 */ /* 0x0003e2000c101d06 */
[----:B------:R-:W-:-:S04]  /*04b0*/  FMUL R0, R26, R26 ;  /* 0x0000001a1a007220 */ /* 0x000fc80000400000 */
[----:B------:R-:W-:Y:S01]  /*04c0*/  FMUL R11, R21, R0 ;  /* 0x00000000150b7220 */ /* 0x000fe20000400000 */
[----:B--2---:R-:W-:Y:S01]  /*04d0*/  FADD R0, R19, R10 ;  /* 0x0000000a13007221 */ /* 0x004fe20000000000 */
[----:B------:R-:W-:Y:S01]  /*04e0*/  FFMA R21, R26, R23, R9 ;  /* 0x000000171a157223 */ /* 0x000fe20000000009 */
[----:B------:R-:W-:Y:S01]  /*04f0*/  FSEL R26, R7, RZ, P0 ;  /* 0x000000ff071a7208 */ /* 0x000fe20000000000 */
[----:B------:R-:W-:Y:S01]  /*0500*/  FFMA R23, R23, R11, R22 ;  /* 0x0000000b17177223 */ /* 0x000fe20000000016 */
[C---:B------:R-:W-:Y:S01]  /*0510*/  FMUL R11, R0.reuse, 0.25 ;  /* 0x3e800000000b7820 */ /* 0x040fe20000400000 */
[C---:B------:R-:W-:Y:S01]  /*0520*/  FSETP.GEU.AND P4, PT, |R0|.reuse, 1.175494350822287508e-38, PT ;  /* 0x008000000000780b */ /* 0x040fe20003f8e200 */
[----:B------:R-:W2:Y:S01]  /*0530*/  SHFL.BFLY PT, R9, R0, 0x8, 0x1f ;  /* 0x0d001f0000097f89 */ /* 0x000ea200000e0000 */
[----:B------:R-:W-:Y:S01]  /*0540*/  FSETP.GT.AND P1, PT, |R0|, 8.50705917302346158658e+37, PT ;  /* 0x7e8000000000780b */ /* 0x000fe20003f24200 */
[----:B------:R-:W-:Y:S01]  /*0550*/  FADD R26, R26, -R21 ;  /* 0x800000151a1a7221 */ /* 0x000fe20000000000 */
[----:B------:R-:W-:-:S02]  /*0560*/  FSETP.NEU.AND P3, PT, R0, RZ, PT ;  /* 0x000000ff0000720b */ /* 0x000fc40003f6d000 */
[----:B------:R-:W-:Y:S01]  /*0570*/  FSEL R11, R11, R0, P1 ;  /* 0x000000000b0b7208 */ /* 0x000fe20000800000 */
[C---:B------:R-:W-:Y:S01]  /*0580*/  FFMA R21, R26.reuse, R8, R21 ;  /* 0x000000081a157223 */ /* 0x040fe20000000015 */
[----:B------:R-:W-:Y:S01]  /*0590*/  FMUL R25, R26, R26 ;  /* 0x0000001a1a197220 */ /* 0x000fe20000400000 */
[----:B-1----:R-:W-:-:S03]  /*05a0*/  LOP3.LUT R7, R24, 0x1, RZ, 0xc0, !PT ;  /* 0x0000000118077812 */ /* 0x002fc600078ec0ff */
[----:B------:R-:W1:Y:S01]  /*05b0*/  SHFL.BFLY PT, R22, R21, 0x10, 0x1f ;  /* 0x0e001f0015167f89 */ /* 0x000e6200000e0000 */
[----:B------:R-:W-:Y:S01]  /*05c0*/  @!P4 FMUL R11, R11, 16777216 ;  /* 0x4b8000000b0bc820 */ /* 0x000fe20000400000 */
[----:B------:R-:W-:Y:S01]  /*05d0*/  FMUL R25, R20, R25 ;  /* 0x0000001914197220 */ /* 0x000fe20000400000 */
[----:B------:R-:W-:-:S03]  /*05e0*/  @P1 FMUL R10, R10, 0.25 ;  /* 0x3e8000000a0a1820 */ /* 0x000fc60000400000 */
[----:B------:R-:W-:Y:S01]  /*05f0*/  FFMA R23, R8, R25, R23 ;  /* 0x0000001908177223 */ /* 0x000fe20000000017 */
[----:B------:R-:W3:Y:S01]  /*0600*/  MUFU.RCP R11, R11 ;  /* 0x0000000b000b7308 */ /* 0x000ee20000001000 */
[----:B------:R-:W-:-:S03]  /*0610*/  @!P4 FMUL R10, R10, 16777216 ;  /* 0x4b8000000a0ac820 */ /* 0x000fc60000400000 */
[----:B------:R-:W4:Y:S01]  /*0620*/  SHFL.BFLY PT, R20, R23, 0x10, 0x1f ;  /* 0x0e001f0017147f89 */ /* 0x000f2200000e0000 */
[----:B--2---:R-:W-:-:S04]  /*0630*/  FADD R8, R0, R9 ;  /* 0x0000000900087221 */ /* 0x004fc80000000000 */
[C---:B------:R-:W-:Y:S01]  /*0640*/  FMUL R25, R8.reuse, 0.25 ;  /* 0x3e80000008197820 */ /* 0x040fe20000400000 */
[C---:B------:R-:W-:Y:S02]  /*0650*/  FSETP.GEU.AND P4, PT, |R8|.reuse, 1.175494350822287508e-38, PT ;  /* 0x008000000800780b */ /* 0x040fe40003f8e200 */
[----:B------:R-:W-:Y:S01]  /*0660*/  FSETP.GT.AND P1, PT, |R8|, 8.50705917302346158658e+37, PT ;  /* 0x7e8000000800780b */ /* 0x000fe20003f24200 */
[----:B---3--:R-:W-:Y:S01]  /*0670*/  FMUL R10, R11, R10 ;  /* 0x0000000a0b0a7220 */ /* 0x008fe20000400000 */
[----:B-1----:R-:W-:Y:S01]  /*0680*/  FADD R26, -R21, R22 ;  /* 0x00000016151a7221 */ /* 0x002fe20000000100 */
[----:B------:R-:W1:Y:S01]  /*0690*/  SHFL.BFLY PT, R11, R8, 0x4, 0x1f ;  /* 0x0c801f00080b7f89 */ /* 0x000e6200000e0000 */
[----:B------:R-:W-:Y:S02]  /*06a0*/  FSEL R25, R25, R8, P1 ;  /* 0x0000000819197208 */ /* 0x000fe40000800000 */
[----:B------:R-:W-:Y:S01]  /*06b0*/  FSEL R10, R10, RZ, P3 ;  /* 0x000000ff0a0a7208 */ /* 0x000fe20001800000 */
[----:B------:R-:W-:Y:S01]  /*06c0*/  FMUL R28, R26, R26 ;  /* 0x0000001a1a1c7220 */ /* 0x000fe20000400000 */
[----:B------:R-:W-:-:S03]  /*06d0*/  FSETP.NEU.AND P3, PT, R8, RZ, PT ;  /* 0x000000ff0800720b */ /* 0x000fc60003f6d000 */
[----:B------:R-:W-:Y:S01]  /*06e0*/  @!P4 FMUL R25, R25, 16777216 ;  /* 0x4b8000001919c820 */ /* 0x000fe20000400000 */
[----:B------:R-:W-:Y:S01]  /*06f0*/  FFMA R21, R26, R10, R21 ;  /* 0x0000000a1a157223 */ /* 0x000fe20000000015 */
[----:B------:R-:W-:Y:S02]  /*0700*/  FMUL R28, R19, R28 ;  /* 0x0000001c131c7220 */ /* 0x000fe40000400000 */
[----:B------:R-:W2:Y:S01]  /*0710*/  MUFU.RCP R26, R25 ;  /* 0x00000019001a7308 */ /* 0x000ea20000001000 */
[----:B----4-:R-:W-:Y:S01]  /*0720*/  FADD R23, R23, R20 ;  /* 0x0000001417177221 */ /* 0x010fe20000000000 */
[----:B------:R-:W-:Y:S01]  /*0730*/  @P1 FMUL R9, R9, 0.25 ;  /* 0x3e80000009091820 */ /* 0x000fe20000400000 */
[----:B------:R-:W3:Y:S02]  /*0740*/  SHFL.BFLY PT, R22, R21, 0x8, 0x1f ;  /* 0x0d001f0015167f89 */ /* 0x000ee400000e0000 */
[----:B------:R-:W-:Y:S01]  /*0750*/  FFMA R20, R10, R28, R23 ;  /* 0x0000001c0a147223 */ /* 0x000fe20000000017 */
[----:B------:R-:W-:-:S04]  /*0760*/  @!P4 FMUL R9, R9, 16777216 ;  /* 0x4b8000000909c820 */ /* 0x000fc80000400000 */
[----:B------:R-:W4:Y:S01]  /*0770*/  SHFL.BFLY PT, R19, R20, 0x8, 0x1f ;  /* 0x0d001f0014137f89 */ /* 0x000f2200000e0000 */
[----:B-1----:R-:W-:Y:S01]  /*0780*/  FADD R10, R8, R11 ;  /* 0x0000000b080a7221 */ /* 0x002fe20000000000 */
[----:B--2---:R-:W-:-:S03]  /*0790*/  FMUL R26, R26, R9 ;  /* 0x000000091a1a7220 */ /* 0x004fc60000400000 */
[C---:B------:R-:W-:Y:S01]  /*07a0*/  FMUL R9, R10.reuse, 0.25 ;  /* 0x3e8000000a097820 */ /* 0x040fe20000400000 */
[C---:B------:R-:W-:Y:S02]  /*07b0*/  FSETP.GT.AND P1, PT, |R10|.reuse, 8.50705917302346158658e+37, PT ;  /* 0x7e8000000a00780b */ /* 0x040fe40003f24200 */
[----:B------:R-:W-:Y:S02]  /*07c0*/  FSETP.GEU.AND P4, PT, |R10|, 1.175494350822287508e-38, PT ;  /* 0x008000000a00780b */ /* 0x000fe40003f8e200 */
[----:B------:R-:W-:Y:S02]  /*07d0*/  FSEL R26, R26, RZ, P3 ;  /* 0x000000ff1a1a7208 */ /* 0x000fe40001800000 */
[----:B------:R-:W-:Y:S01]  /*07e0*/  FSEL R25, R9, R10, P1 ;  /* 0x0000000a09197208 */ /* 0x000fe20000800000 */
[----:B---3--:R-:W-:Y:S01]  /*07f0*/  FADD R22, -R21, R22 ;  /* 0x0000001615167221 */ /* 0x008fe20000000100 */
[----:B------:R-:W1:Y:S03]  /*0800*/  SHFL.BFLY PT, R9, R10, 0x2, 0x1f ;  /* 0x0c401f000a097f89 */ /* 0x000e6600000e0000 */
[C---:B------:R-:W-:Y:S01]  /*0810*/  FFMA R21, R22.reuse, R26, R21 ;  /* 0x0000001a16157223 */ /* 0x040fe20000000015 */
[----:B------:R-:W-:Y:S01]  /*0820*/  FMUL R23, R22, R22 ;  /* 0x0000001616177220 */ /* 0x000fe20000400000 */
[----:B------:R-:W-:-:S02]  /*0830*/  @P1 FMUL R11, R11, 0.25 ;  /* 0x3e8000000b0b1820 */ /* 0x000fc40000400000 */
[----:B------:R-:W-:Y:S01]  /*0840*/  @!P4 FMUL R25, R25, 16777216 ;  /* 0x4b8000001919c820 */ /* 0x000fe20000400000 */
[----:B----4-:R-:W-:Y:S01]  /*0850*/  FADD R19, R20, R19 ;  /* 0x0000001314137221 */ /* 0x010fe20000000000 */
[----:B------:R-:W2:Y:S01]  /*0860*/  SHFL.BFLY PT, R22, R21, 0x4, 0x1f ;  /* 0x0c801f0015167f89 */ /* 0x000ea200000e0000 */
[----:B------:R-:W-:Y:S01]  /*0870*/  FMUL R23, R0, R23 ;  /* 0x0000001700177220 */ /* 0x000fe20000400000 */
[----:B------:R-:W3:Y:S01]  /*0880*/  MUFU.RCP R28, R25 ;  /* 0x00000019001c7308 */ /* 0x000ee20000001000 */
[----:B------:R-:W-:Y:S01]  /*0890*/  @!P4 FMUL R11, R11, 16777216 ;  /* 0x4b8000000b0bc820 */ /* 0x000fe20000400000 */
[----:B------:R-:W-:Y:S01]  /*08a0*/  FSETP.NEU.AND P1, PT, R10, RZ, PT ;  /* 0x000000ff0a00720b */ /* 0x000fe20003f2d000 */
[----:B------:R-:W-:Y:S01]  /*08b0*/  FFMA R26, R26, R23, R19 ;  /* 0x000000171a1a7223 */ /* 0x000fe20000000013 */
[----:B------:R-:W-:-:S04]  /*08c0*/  ISETP.GE.AND P4, PT, R24, 0x2, PT ;  /* 0x000000021800780c */ /* 0x000fc80003f86270 */
[----:B------:R-:W4:Y:S01]  /*08d0*/  SHFL.BFLY PT, R19, R26, 0x4, 0x1f ;  /* 0x0c801f001a137f89 */ /* 0x000f2200000e0000 */
[----:B-1----:R-:W-:Y:S01]  /*08e0*/  FADD R0, R10, R9 ;  /* 0x000000090a007221 */ /* 0x002fe20000000000 */
[----:B---3--:R-:W-:-:S03]  /*08f0*/  FMUL R20, R28, R11 ;  /* 0x0000000b1c147220 */ /* 0x008fc60000400000 */
[C---:B------:R-:W-:Y:S01]  /*0900*/  FMUL R23, R0.reuse, 0.25 ;  /* 0x3e80000000177820 */ /* 0x040fe20000400000 */
[----:B------:R-:W-:Y:S02]  /*0910*/  FSETP.GEU.AND P3, PT, |R0|, 1.175494350822287508e-38, PT ;  /* 0x008000000000780b */ /* 0x000fe40003f6e200 */
[----:B------:R-:W-:Y:S01]  /*0920*/  FSEL R20, R20, RZ, P1 ;  /* 0x000000ff14147208 */ /* 0x000fe20000800000 */
[----:B--2---:R-:W-:Y:S01]  /*0930*/  FADD R22, -R21, R22 ;  /* 0x0000001615167221 */ /* 0x004fe20000000100 */
[----:B------:R-:W-:-:S03]  /*0940*/  FSETP.GT.AND P1, PT, |R0|, 8.50705917302346158658e+37, PT ;  /* 0x7e8000000000780b */ /* 0x000fc60003f24200 */
[C---:B------:R-:W-:Y:S01]  /*0950*/  FMUL R11, R22.reuse, R22 ;  /* 0x00000016160b7220 */ /* 0x040fe20000400000 */
[----:B------:R-:W-:Y:S01]  /*0960*/  FSEL R23, R23, R0, P1 ;  /* 0x0000000017177208 */ /* 0x000fe20000800000 */
[----:B------:R-:W-:Y:S02]  /*0970*/  FFMA R21, R22, R20, R21 ;  /* 0x0000001416157223 */ /* 0x000fe40000000015 */
[----:B------:R-:W-:Y:S02]  /*0980*/  FMUL R22, R8, R11 ;  /* 0x0000000b08167220 */ /* 0x000fe40000400000 */
[----:B------:R-:W1:Y:S01]  /*0990*/  SHFL.BFLY PT, R11, R0, 0x1, 0x1f ;  /* 0x0c201f00000b7f89 */ /* 0x000e6200000e0000 */
[----:B------:R-:W-:Y:S01]  /*09a0*/  @!P3 FMUL R23, R23, 16777216 ;  /* 0x4b8000001717b820 */ /* 0x000fe20000400000 */
[----:B----4-:R-:W-:Y:S02]  /*09b0*/  FADD R19, R26, R19 ;  /* 0x000000131a137221 */ /* 0x010fe40000000000 */
[----:B------:R-:W2:Y:S01]  /*09c0*/  SHFL.BFLY PT, R8, R21, 0x2, 0x1f ;  /* 0x0c401f0015087f89 */ /* 0x000ea200000e0000 */
[----:B------:R-:W3:Y:S01]  /*09d0*/  MUFU.RCP R26, R23 ;  /* 0x00000017001a7308 */ /* 0x000ee20000001000 */
[----:B------:R-:W-:Y:S01]  /*09e0*/  FFMA R20, R20, R22, R19 ;  /* 0x0000001614147223 */ /* 0x000fe20000000013 */
[----:B------:R-:W-:Y:S01]  /*09f0*/  @P1 FMUL R9, R9, 0.25 ;  /* 0x3e80000009091820 */ /* 0x000fe20000400000 */
[----:B------:R-:W-:-:S03]  /*0a00*/  FSETP.NEU.AND P1, PT, R0, RZ, PT ;  /* 0x000000ff0000720b */ /* 0x000fc60003f2d000 */
[----:B------:R-:W4:Y:S01]  /*0a10*/  SHFL.BFLY PT, R19, R20, 0x2, 0x1f ;  /* 0x0c401f0014137f89 */ /* 0x000f2200000e0000 */
[----:B------:R-:W-:-:S04]  /*0a20*/  @!P3 FMUL R9, R9, 16777216 ;  /* 0x4b8000000909b820 */ /* 0x000fc80000400000 */
[----:B---3--:R-:W-:Y:S01]  /*0a30*/  FMUL R22, R26, R9 ;  /* 0x000000091a167220 */ /* 0x008fe20000400000 */
[----:B-1----:R-:W-:-:S04]  /*0a40*/  FADD R9, R0, R11 ;  /* 0x0000000b00097221 */ /* 0x002fc80000000000 */
[----:B------:R-:W-:Y:S01]  /*0a50*/  FSEL R22, R22, RZ, P1 ;  /* 0x000000ff16167208 */ /* 0x000fe20000800000 */
[----:B--2---:R-:W-:Y:S01]  /*0a60*/  FADD R8, -R21, R8 ;  /* 0x0000000815087221 */ /* 0x004fe20000000100 */
[C---:B------:R-:W-:Y:S02]  /*0a70*/  FSETP.GEU.AND P3, PT, |R9|.reuse, 1.175494350822287508e-38, PT ;  /* 0x008000000900780b */ /* 0x040fe40003f6e200 */
[C---:B------:R-:W-:Y:S01]  /*0a80*/  FSETP.GT.AND P1, PT, |R9|.reuse, 8.50705917302346158658e+37, PT ;  /* 0x7e8000000900780b */ /* 0x040fe20003f24200 */
[C---:B------:R-:W-:Y:S01]  /*0a90*/  FFMA R21, R8.reuse, R22, R21 ;  /* 0x0000001608157223 */ /* 0x040fe20000000015 */
[----:B------:R-:W-:Y:S01]  /*0aa0*/  FMUL R23, R8, R8 ;  /* 0x0000000808177220 */ /* 0x000fe20000400000 */
[----:B------:R-:W-:Y:S01]  /*0ab0*/  FMUL R8, R9, 0.25 ;  /* 0x3e80000009087820 */ /* 0x000fe20000400000 */
[----:B----4-:R-:W-:Y:S02]  /*0ac0*/  FADD R19, R20, R19 ;  /* 0x0000001314137221 */ /* 0x010fe40000000000 */
[----:B------:R-:W-:-:S02]  /*0ad0*/  FMUL R23, R10, R23 ;  /* 0x000000170a177220 */ /* 0x000fc40000400000 */
[----:B------:R-:W-:Y:S02]  /*0ae0*/  FSEL R20, R8, R9, P1 ;  /* 0x0000000908147208 */ /* 0x000fe40000800000 */
[----:B------:R-:W1:Y:S01]  /*0af0*/  SHFL.BFLY PT, R8, R21, 0x1, 0x1f ;  /* 0x0c201f0015087f89 */ /* 0x000e6200000e0000 */
[----:B------:R-:W-:Y:S02]  /*0b00*/  FFMA R19, R22, R23, R19 ;  /* 0x0000001716137223 */ /* 0x000fe40000000013 */
[----:B------:R-:W-:Y:S01]  /*0b10*/  @!P3 FMUL R20, R20, 16777216 ;  /* 0x4b8000001414b820 */ /* 0x000fe20000400000 */
[----:B------:R-:W-:Y:S01]  /*0b20*/  @P1 FMUL R11, R11, 0.25 ;  /* 0x3e8000000b0b1820 */ /* 0x000fe20000400000 */
[----:B------:R-:W-:Y:S01]  /*0b30*/  FSETP.NEU.AND P1, PT, R9, RZ, PT ;  /* 0x000000ff0900720b */ /* 0x000fe20003f2d000 */
[----:B------:R-:W2:Y:S02]  /*0b40*/  SHFL.BFLY PT, R10, R19, 0x1, 0x1f ;  /* 0x0c201f00130a7f89 */ /* 0x000ea400000e0000 */
[----:B------:R-:W-:Y:S01]  /*0b50*/  @!P3 FMUL R11, R11, 16777216 ;  /* 0x4b8000000b0bb820 */ /* 0x000fe20000400000 */
[----:B------:R-:W3:Y:S01]  /*0b60*/  MUFU.RCP R20, R20 ;  /* 0x0000001400147308 */ /* 0x000ee20000001000 */
[----:B------:R-:W-:Y:S01]  /*0b70*/  LOP3.LUT P3, RZ, R24, 0x1f, RZ, 0xc0, !PT ;  /* 0x0000001f18ff7812 */ /* 0x000fe2000786c0ff */
[----:B-1----:R-:W-:Y:S01]  /*0b80*/  FADD R8, -R21, R8 ;  /* 0x0000000815087221 */ /* 0x002fe20000000100 */
[----:B---3--:R-:W-:Y:S01]  /*0b90*/  FMUL R11, R20, R11 ;  /* 0x0000000b140b7220 */ /* 0x008fe20000400000 */
[----:B------:R-:W-:-:S02]  /*0ba0*/  SHF.R.U32.HI R20, RZ, 0x3, R24 ;  /* 0x00000003ff147819 */ /* 0x000fc40000011618 */
[----:B------:R-:W-:Y:S02]  /*0bb0*/  FMUL R23, R8, R8 ;  /* 0x0000000808177220 */ /* 0x000fe40000400000 */
[----:B------:R-:W-:Y:S01]  /*0bc0*/  FSEL R11, R11, RZ, P1 ;  /* 0x000000ff0b0b7208 */ /* 0x000fe20000800000 */
[----:B--2---:R-:W-:Y:S01]  /*0bd0*/  FADD R10, R19, R10 ;  /* 0x0000000a130a7221 */ /* 0x004fe20000000000 */
[----:B------:R-:W-:Y:S01]  /*0be0*/  FMUL R23, R0, R23 ;  /* 0x0000001700177220 */ /* 0x000fe20000400000 */
[----:B------:R-:W-:Y:S02]  /*0bf0*/  LOP3.LUT R20, R20, 0x4, RZ, 0xc0, !PT ;  /* 0x0000000414147812 */ /* 0x000fe400078ec0ff */
[----:B------:R-:W-:Y:S01]  /*0c00*/  FFMA R21, R8, R11, R21 ;  /* 0x0000000b08157223 */ /* 0x000fe20000000015 */
[----:B------:R-:W-:Y:S02]  /*0c10*/  FFMA R23, R11, R23, R10 ;  /* 0x000000170b177223 */ /* 0x000fe4000000000a */
[----:B------:R1:W-:Y:S04]  /*0c20*/  @!P3 STS [R20+UR4+0x10], R9 ;  /* 0x000010091400b988 */ /* 0x0003e80008000804 */
[----:B------:R-:W-:Y:S04]  /*0c30*/  @!P3 STS [R20+UR4], R21 ;  /* 0x000000151400b988 */ /* 0x000fe80008000804 */
[----:B------:R-:W-:Y:S01]  /*0c40*/  @!P3 STS [R20+UR4+0x8], R23 ;  /* 0x000008171400b988 */ /* 0x000fe20008000804 */
[----:B-1----:R-:W-:Y:S01]  /*0c50*/  SHF.R.S32.HI R9, RZ, 0x1f, R14 ;  /* 0x0000001fff097819 */ /* 0x002fe2000001140e */
[----:B------:R-:W-:Y:S03]  /*0c60*/  BAR.SYNC.DEFER_BLOCKING 0x0 ;  /* 0x0000000000007b1d */ /* 0x000fe60000010000 */
[----:B------:R-:W-:-:S04]  /*0c70*/  LEA.HI R8, R9, R14, RZ, 0x3 ;  /* 0x0000000e09087211 */ /* 0x000fc800078f18ff */
[----:B------:R-:W-:Y:S01]  /*0c80*/  SHF.R.S32.HI R10, RZ, 0x3, R8 ;  /* 0x00000003ff0a7819 */ /* 0x000fe20000011408 */
[----:B------:R-:W1:Y:S04]  /*0c90*/  @!P4 LDS R18, [R16+UR4+0x10] ;  /* 0x000010041012c984 */ /* 0x000e680008000800 */
[----:B------:R-:W-:Y:S04]  /*0ca0*/  @!P4 LDS R17, [R16+UR4] ;  /* 0x000000041011c984 */ /* 0x000fe80008000800 */
[----:B------:R-:W2:Y:S04]  /*0cb0*/  @!P4 LDS R15, [R16+UR4+0x8] ;  /* 0x00000804100fc984 */ /* 0x000ea80008000800 */
[----:B-1----:R-:W1:Y:S04]  /*0cc0*/  SHFL.BFLY PT, R11, R18, 0x1, 0x1f ;  /* 0x0c201f00120b7f89 */ /* 0x002e6800000e0000 */
[----:B--2---:R-:W2:Y:S01]  /*0cd0*/  SHFL.BFLY PT, R4, R15, 0x1, 0x1f ;  /* 0x0c201f000f047f89 */ /* 0x004ea200000e0000 */
[----:B-1----:R-:W-:-:S04]  /*0ce0*/  FADD R19, R18, R11 ;  /* 0x0000000b12137221 */ /* 0x002fc80000000000 */
[C---:B------:R-:W-:Y:S01]  /*0cf0*/  FMUL R0, R19.reuse, 0.25 ;  /* 0x3e80000013007820 */ /* 0x040fe20000400000 */
[C---:B------:R-:W-:Y:S02]  /*0d00*/  FSETP.GEU.AND P3, PT, |R19|.reuse, 1.175494350822287508e-38, PT ;  /* 0x008000001300780b */ /* 0x040fe40003f6e200 */
[----:B------:R-:W-:Y:S01]  /*0d10*/  FSETP.GT.AND P1, PT, |R19|, 8.50705917302346158658e+37, PT ;  /* 0x7e8000001300780b */ /* 0x000fe20003f24200 */
[----:B--2---:R-:W-:-:S03]  /*0d20*/  FADD R15, R15, R4 ;  /* 0x000000040f0f7221 */ /* 0x004fc60000000000 */
[----:B------:R-:W-:Y:S02]  /*0d30*/  FSEL R5, R0, R19, P1 ;  /* 0x0000001300057208 */ /* 0x000fe40000800000 */
[----:B------:R-:W1:Y:S05]  /*0d40*/  SHFL.BFLY PT, R0, R17, 0x1, 0x1f ;  /* 0x0c201f0011007f89 */ /* 0x000e6a00000e0000 */
[----:B------:R-:W-:Y:S02]  /*0d50*/  @!P3 FMUL R5, R5, 16777216 ;  /* 0x4b8000000505b820 */ /* 0x000fe40000400000 */
[----:B------:R-:W-:Y:S01]  /*0d60*/  @P1 FMUL R11, R11, 0.25 ;  /* 0x3e8000000b0b1820 */ /* 0x000fe20000400000 */
[----:B------:R-:W-:Y:S01]  /*0d70*/  ISETP.NE.U32.AND P1, PT, R7, 0x1, PT ;  /* 0x000000010700780c */ /* 0x000fe20003f25070 */
[----:B------:R2:W3:Y:S02]  /*0d80*/  MUFU.RCP R6, R5 ;  /* 0x0000000500067308 */ /* 0x0004e40000001000 */
[----:B------:R-:W-:Y:S01]  /*0d90*/  @!P3 FMUL R11, R11, 16777216 ;  /* 0x4b8000000b0bb820 */ /* 0x000fe20000400000 */
[----:B------:R-:W-:-:S02]  /*0da0*/  FSETP.NEU.AND P3, PT, R19, RZ, PT ;  /* 0x000000ff1300720b */ /* 0x000fc40003f6d000 */
[----:B------:R-:W-:Y:S01]  /*0db0*/  ISETP.LT.AND P1, PT, R24, 0x2, P1 ;  /* 0x000000021800780c */ /* 0x000fe20000f21270 */
[----:B--2---:R-:W2:Y:S01]  /*0dc0*/  LDC.64 R4, c[0x0][0x238] ;  /* 0x00008e00ff047b82 */ /* 0x004ea20000000a00 */
[----:B-1----:R-:W-:Y:S01]  /*0dd0*/  FADD R0, -R17, R0 ;  /* 0x0000000011007221 */ /* 0x002fe20000000100 */
[----:B---3--:R-:W-:Y:S01]  /*0de0*/  FMUL R6, R6, R11 ;  /* 0x0000000b06067220 */ /* 0x008fe20000400000 */
[----:B------:R-:W-:-:S09]  /*0df0*/  LEA.HI R11, R10, R10, RZ, 0x3 ;  /* 0x0000000a0a0b7211 */ /* 0x000fd200078f18ff */
[----:B------:R-:W-:Y:S01]  /*0e00*/  @P1 STS [R16+UR4+0x10], R19 ;  /* 0x0000101310001988 */ /* 0x000fe20008000804 */
[----:B------:R-:W-:Y:S01]  /*0e10*/  FMUL R7, R0, R0 ;  /* 0x0000000000077220 */ /* 0x000fe20000400000 */
[----:B------:R-:W-:-:S03]  /*0e20*/  FSEL R6, R6, RZ, P3 ;  /* 0x000000ff06067208 */ /* 0x000fc60001800000 */
[----:B------:R-:W-:Y:S01]  /*0e30*/  FMUL R7, R18, R7 ;  /* 0x0000000712077220 */ /* 0x000fe20000400000 */
[----:B------:R-:W-:Y:S01]  /*0e40*/  LOP3.LUT R11, R11, 0xfffffff8, RZ, 0xc0, !PT ;  /* 0xfffffff80b0b7812 */ /* 0x000fe200078ec0ff */
[----:B------:R-:W-:Y:S02]  /*0e50*/  FFMA R17, R0, R6, R17 ;  /* 0x0000000600117223 */ /* 0x000fe40000000011 */
[----:B------:R-:W-:Y:S01]  /*0e60*/  FFMA R15, R6, R7, R15 ;  /* 0x00000007060f7223 */ /* 0x000fe2000000000f */
[----:B------:R-:W-:Y:S01]  /*0e70*/  IADD3 R11, R10, -R11, RZ ;  /* 0x8000000b0a0b7210 */ /* 0x000fe20007ffe0ff */
[----:B------:R-:W1:Y:S01]  /*0e80*/  LDC.64 R6, c[0x0][0x230] ;  /* 0x00008c00ff067b82 */ /* 0x000e620000000a00 */
[----:B------:R3:W-:Y:S04]  /*0e90*/  @P1 STS [R16+UR4], R17 ;  /* 0x0000001110001988 */ /* 0x0007e80008000804 */
[----:B------:R4:W-:Y:S03]  /*0ea0*/  @P1 STS [R16+UR4+0x8], R15 ;  /* 0x0000080f10001988 */ /* 0x0009e60008000804 */
[----:B------:R-:W-:Y:S01]  /*0eb0*/  BAR.SYNC.DEFER_BLOCKING 0x0 ;  /* 0x0000000000007b1d */ /* 0x000fe20000010000 */
[----:B------:R-:W-:Y:S01]  /*0ec0*/  LOP3.LUT P1, RZ, R24, 0x3f, RZ, 0xc0, !PT ;  /* 0x0000003f18ff7812 */ /* 0x000fe2000782c0ff */
[----:B---3--:R-:W-:-:S03]  /*0ed0*/  HFMA2.MMA R17, -RZ, RZ, 0.9580078125, -0.052093505859375 ;  /* 0x3baaaaabff117435 */ /* 0x008fc600000001ff */
[----:B------:R-:W-:Y:S02]  /*0ee0*/  ISETP.LT.AND P1, PT, R14, 0x100, !P1 ;  /* 0x000001000e00780c */ /* 0x000fe40004f21270 */
[----:B----4-:R-:W-:-:S04]  /*0ef0*/  LOP3.LUT R15, R8, 0x1ffffff8, RZ, 0xc0, !PT ;  /* 0x1ffffff8080f7812 */ /* 0x010fc800078ec0ff */
[----:B------:R-:W-:Y:S02]  /*0f00*/  IADD3 R8, -R15, R14, RZ ;  /* 0x0000000e0f087210 */ /* 0x000fe40007ffe1ff */
[----:B------:R-:W-:Y:S02]  /*0f10*/  LEA.HI R15, R9, R14, RZ, 0x6 ;  /* 0x0000000e090f7211 */ /* 0x000fe400078f30ff */
[----:B------:R-:W-:Y:S02]  /*0f20*/  LEA R16, R8, R11, 0x3 ;  /* 0x0000000b08107211 */ /* 0x000fe400078e18ff */
[----:B------:R-:W3:Y:S01]  /*0f30*/  LDC.64 R10, c[0x0][0x220] ;  /* 0x00008800ff0a7b82 */ /* 0x000ee20000000a00 */
[----:B------:R-:W-:-:S04]  /*0f40*/  LOP3.LUT R15, R15, 0xffffffc0, RZ, 0xc0, !PT ;  /* 0xffffffc00f0f7812 */ /* 0x000fc800078ec0ff */
[----:B------:R-:W-:Y:S01]  /*0f50*/  IADD3 R15, R16, R15, RZ ;  /* 0x0000000f100f7210 */ /* 0x000fe20007ffe0ff */
[----:B------:R-:W4:Y:S02]  /*0f60*/  LDS R18, [UR4+0x8] ;  /* 0x00000804ff127984 */ /* 0x000f240008000800 */
[----:B------:R-:W5:Y:S02]  /*0f70*/  LDC.64 R8, c[0x0][0x228] ;  /* 0x00008a00ff087b82 */ /* 0x000f640000000a00 */
[C---:B-1----:R-:W-:Y:S01]  /*0f80*/  IMAD.WIDE R20, R15.reuse, 0x4, R6 ;  /* 0x000000040f147825 */ /* 0x042fe200078e0206 */
[----:B------:R-:W1:Y:S01]  /*0f90*/  LDS R0, [UR4] ;  /* 0x00000004ff007984 */ /* 0x000e620008000800 */
[----:B------:R-:W-:Y:S02]  /*0fa0*/  CS2R R6, SRZ ;  /* 0x0000000000067805 */ /* 0x000fe4000001ff00 */
[----:B--2---:R-:W-:Y:S01]  /*0fb0*/  IMAD.WIDE R22, R15, 0x4, R4 ;  /* 0x000000040f167825 */ /* 0x004fe200078e0204 */
[----:B------:R-:W-:-:S03]  /*0fc0*/  CS2R R4, SRZ ;  /* 0x0000000000047805 */ /* 0x000fc6000001ff00 */
[----:B----4-:R-:W-:-:S04]  /*0fd0*/  FFMA R17, R17, R18, 9.9999999747524270788e-07 ;  /* 0x358637bd11117423 */ /* 0x010fc80000000012 */
[----:B------:R-:W2:Y:S01]  /*0fe0*/  MUFU.RSQ R14, R17 ;  /* 0x00000011000e7308 */ /* 0x000ea20000001400 */
[----:B-1----:R1:W-:Y:S01]  /*0ff0*/  @P1 STG.E desc[UR6][R20.64], R0 ;  /* 0x0000000014001986 */ /* 0x0023e2000c101906 */
[----:B------:R-:W-:Y:S01]  /*1000*/  CS2R R18, SRZ ;  /* 0x0000000000127805 */ /* 0x000fe2000001ff00 */
[C---:B---3--:R-:W-:Y:S01]  /*1010*/  IMAD.WIDE.U32 R24, R13.reuse, 0x4, R10 ;  /* 0x000000040d187825 */ /* 0x048fe200078e000a */
[----:B------:R-:W-:Y:S01]  /*1020*/  CS2R R10, SRZ ;  /* 0x00000000000a7805 */ /* 0x000fe2000001ff00 */
[----:B--2---:R2:W-:Y:S04]  /*1030*/  @P1 STG.E desc[UR6][R22.64], R14 ;  /* 0x0000000e16001986 */ /* 0x0045e8000c101906 */
[----:B------:R3:W4:Y:S01]  /*1040*/  @P0 LDG.E.EF.128 R4, desc[UR6][R2.64] ;  /* 0x0000000602040981 */ /* 0x000722000c0e1d00 */
[----:B------:R-:W-:Y:S01]  /*1050*/  CS2R R16, SRZ ;  /* 0x0000000000107805 */ /* 0x000fe2000001ff00 */
[----:B-----5:R-:W-:Y:S01]  /*1060*/  IMAD.WIDE.U32 R26, R13, 0x4, R8 ;  /* 0x000000040d1a7825 */ /* 0x020fe200078e0008 */
[----:B------:R-:W-:-:S04]  /*1070*/  CS2R R8, SRZ ;  /* 0x0000000000087805 */ /* 0x000fc8000001ff00 */
[----:B------:R-:W5:Y:S01]  /*1080*/  @!P2 LDG.E.EL.128 R16, desc[UR6][R24.64] ;  /* 0x000000061810a981 */ /* 0x000f62000c2e1d00 */
[----:B---3--:R-:W3:Y:S03]  /*1090*/  LDC.64 R2, c[0x0][0x240] ;  /* 0x00009000ff027b82 */ /* 0x008ee60000000a00 */
[----:B------:R-:W5:Y:S01]  /*10a0*/  @!P2 LDG.E.EL.128 R8, desc[UR6][R26.64] ;  /* 0x000000061a08a981 */ /* 0x000f62000c2e1d00 */
[----:B---3--:R-:W-:Y:S01]  /*10b0*/  IMAD.WIDE R2, R12, 0x4, R2 ;  /* 0x000000040c027825 */ /* 0x008fe200078e0202 */
[----:B----4-:R-:W-:Y:S02]  /*10c0*/  SEL R13, R4, RZ, P0 ;  /* 0x000000ff040d7207 */ /* 0x010fe40000000000 */
[----:B------:R-:W-:Y:S02]  /*10d0*/  SEL R15, R5, RZ, P0 ;  /* 0x000000ff050f7207 */ /* 0x000fe40000000000 */
[----:B-1----:R-:W-:Y:S01]  /*10e0*/  SEL R21, R6, RZ, P0 ;  /* 0x000000ff06157207 */ /* 0x002fe20000000000 */
[C---:B------:R-:W-:Y:S01]  /*10f0*/  FADD R5, -R0.reuse, R13 ;  /* 0x0000000d00057221 */ /* 0x040fe20000000100 */
[----:B--2---:R-:W-:Y:S01]  /*1100*/  SEL R23, R7, RZ, P0 ;  /* 0x000000ff07177207 */ /* 0x004fe20000000000 */
[----:B------:R-:W-:-:S02]  /*1110*/  FADD R7, -R0, R15 ;  /* 0x0000000f00077221 */ /* 0x000fc40000000100 */
[----:B------:R-:W-:Y:S01]  /*1120*/  FADD R13, -R0, R21 ;  /* 0x00000015000d7221 */ /* 0x000fe20000000100 */
[----:B------:R-:W-:Y:S01]  /*1130*/  FMUL R21, R14, R5 ;  /* 0x000000050e157220 */ /* 0x000fe20000400000 */
[----:B------:R-:W-:Y:S01]  /*1140*/  FADD R15, -R0, R23 ;  /* 0x00000017000f7221 */ /* 0x000fe20000000100 */
[C---:B------:R-:W-:Y:S01]  /*1150*/  FMUL R0, R14.reuse, R7 ;  /* 0x000000070e007220 */ /* 0x040fe20000400000 */
[----:B------:R-:W-:Y:S01]  /*1160*/  FMUL R13, R14, R13 ;  /* 0x0000000d0e0d7220 */ /* 0x000fe20000400000 */
[----:B-----5:R-:W-:Y:S01]  /*1170*/  SEL R4, R8, RZ, !P2 ;  /* 0x000000ff08047207 */ /* 0x020fe20005000000 */
[----:B------:R-:W-:Y:S01]  /*1180*/  FMUL R14, R14, R15 ;  /* 0x0000000f0e0e7220 */ /* 0x000fe20000400000 */
[----:B------:R-:W-:Y:S02]  /*1190*/  SEL R15, R16, RZ, !P2 ;  /* 0x000000ff100f7207 */ /* 0x000fe40005000000 */
[----:B------:R-:W-:Y:S02]  /*11a0*/  SEL R16, R17, RZ, !P2 ;  /* 0x000000ff11107207 */ /* 0x000fe40005000000 */
[----:B------:R-:W-:Y:S01]  /*11b0*/  SEL R17, R18, RZ, !P2 ;  /* 0x000000ff12117207 */ /* 0x000fe20005000000 */
[----:B------:R-:W-:Y:S01]  /*11c0*/  FFMA R4, R15, R21, R4 ;  /* 0x000000150f047223 */ /* 0x000fe20000000004 */
[----:B------:R-:W-:-:S02]  /*11d0*/  SEL R18, R19, RZ, !P2 ;  /* 0x000000ff13127207 */ /* 0x000fc40005000000 */
[----:B------:R-:W-:Y:S02]  /*11e0*/  SEL R5, R9, RZ, !P2 ;  /* 0x000000ff09057207 */ /* 0x000fe40005000000 */
[----:B------:R-:W-:Y:S02]  /*11f0*/  SEL R6, R10, RZ, !P2 ;  /* 0x000000ff0a067207 */ /* 0x000fe40005000000 */
[----:B------:R-:W-:Y:S01]  /*1200*/  SEL R7, R11, RZ, !P2 ;  /* 0x000000ff0b077207 */ /* 0x000fe20005000000 */
[----:B------:R-:W-:Y:S02]  /*1210*/  FFMA R5, R16, R0, R5 ;  /* 0x0000000010057223 */ /* 0x000fe40000000005 */
[----:B------:R-:W-:Y:S02]  /*1220*/  FFMA R6, R17, R13, R6 ;  /* 0x0000000d11067223 */ /* 0x000fe40000000006 */
[----:B------:R-:W-:Y:S01]  /*1230*/  FFMA R7, R18, R14, R7 ;  /* 0x0000000e12077223 */ /* 0x000fe20000000007 */
[----:B------:R-:W-:Y:S06]  /*1240*/  @!P0 EXIT ;  /* 0x000000000000894d */ /* 0x000fec0003800000 */
[----:B------:R-:W-:Y:S01]  /*1250*/  STG.E.128 desc[UR6][R2.64], R4 ;  /* 0x0000000402007986 */ /* 0x000fe2000c101d06 */
[----:B------:R-:W-:Y:S05]  /*1260*/  EXIT ;  /* 0x000000000000794d */ /* 0x000fea0003800000 */
.L_x_0:
[----:B------:R-:W-:-:S00]  /*1270*/  BRA `(.L_x_0) ;  /* 0xfffffffc00fc7947 */ /* 0x000fc0000383ffff */
[----:B------:R-:W-:-:S00]  /*1280*/  NOP ;  /* 0x0000000000007918 */ /* 0x000fc00000000000 */
[----:B------:R-:W-:-:S00]  /*1290*/  NOP ;  /* 0x0000000000007918 */ /* 0x000fc00000000000 */
[----:B------:R-:W-:-:S00]  /*12a0*/  NOP ;  /* 0x0000000000007918 */ /* 0x000fc00000000000 */
[----:B------:R-:W-:-:S00]  /*12b0*/  NOP ;  /* 0x0000000000007918 */ /* 0x000fc00000000000 */
[----:B------:R-:W-:-:S00]  /*12c0*/  NOP ;  /* 0x0000000000007918 */ /* 0x000fc00000000000 */
[----:B------:R-:W-:-:S00]  /*12d0*/  NOP ;  /* 0x0000000000007918 */ /* 0x000fc00000000000 */
[----:B------:R-:W-:-:S00]  /*12e0*/  NOP ;  /* 0x0000000000007918 */ /* 0x000fc00000000000 */
[----:B------:R-:W-:-:S00]  /*12f0*/  NOP ;  /* 0x0000000000007918 */ /* 0x000fc00000000000 */
.L_x_1:


//--------------------- .nv.global.init           --------------------------
	.section	.nv.global.init,"aw",@progbits
.nv.global.init:
	.type		_$_str,@object
	.size		_$_str,(.L_0 - _$_str)
_$_str:
        /*0000*/ 	.byte	0x5f, 0x5f, 0x43, 0x55, 0x44, 0x41, 0x5f, 0x46, 0x54, 0x5a, 0x00
.L_0:


//--------------------- .nv.shared.triton_red_fused_convolution_native_layer_norm_12 --------------------------
	.section	.nv.shared.triton_red_fused_convolution_native_layer_norm_12,"aw",@nobits
	.sectionflags	@""
	.align	16
	.zero		1024


//--------------------- .nv.constant0.triton_red_fused_convolution_native_layer_norm_12 --------------------------
	.section	.nv.constant0.triton_red_fused_convolution_native_layer_norm_12,"a",@progbits
	.sectionflags	@""
	.align	4
.nv.constant0.triton_red_fused_convolution_native_layer_norm_12:
	.zero		592
